//
// Generated by NVIDIA NVVM Compiler
//
// Compiler Build ID: CL-36424714
// Cuda compilation tools, release 13.0, V13.0.88
// Based on NVVM 20.0.0
//

.version 9.0
.target sm_100
.address_size 64

	// .globl	_Z25ker_butterfly_warp_reducev
.extern .func  (.param .b32 func_retval0) vprintf
(
	.param .b64 vprintf_param_0,
	.param .b64 vprintf_param_1
)
;
.global .align 1 .b8 $str[28] = {84, 104, 114, 101, 97, 100, 32, 37, 100, 32, 102, 105, 110, 97, 108, 32, 118, 97, 108, 117, 101, 32, 61, 32, 37, 100, 10};

.visible .entry _Z25ker_butterfly_warp_reducev()
{
	.local .align 8 .b8 	__local_depot0[8];
	.reg .b64 	%SP;
	.reg .b64 	%SPL;
	.reg .pred 	%p<6>;
	.reg .b32 	%r<16>;
	.reg .b64 	%rd<5>;

	mov.u64 	%SPL, __local_depot0;
	cvta.local.u64 	%SP, %SPL;
	mov.u32 	%r1, %tid.x;
	not.b32 	%r2, %r1;
	and.b32  	%r3, %r2, 31;
	shfl.sync.bfly.b32	%r4|%p1, %r3, 16, 31, -1;
	add.s32 	%r5, %r4, %r3;
	shfl.sync.bfly.b32	%r6|%p2, %r5, 8, 31, -1;
	add.s32 	%r7, %r6, %r5;
	shfl.sync.bfly.b32	%r8|%p3, %r7, 4, 31, -1;
	add.s32 	%r9, %r8, %r7;
	shfl.sync.bfly.b32	%r10|%p4, %r9, 2, 31, -1;
	add.s32 	%r11, %r10, %r9;
	shfl.sync.bfly.b32	%r12|%p5, %r11, 1, 31, -1;
	add.s32 	%r13, %r12, %r11;
	add.u64 	%rd1, %SP, 0;
	add.u64 	%rd2, %SPL, 0;
	st.local.v2.u32 	[%rd2], {%r1, %r13};
	mov.u64 	%rd3, $str;
	cvta.global.u64 	%rd4, %rd3;
	{ // callseq 0, 0
	.param .b64 param0;
	st.param.b64 	[param0], %rd4;
	.param .b64 param1;
	st.param.b64 	[param1], %rd1;
	.param .b32 retval0;
	call.uni (retval0), 
	vprintf, 
	(
	param0, 
	param1
	);
	ld.param.b32 	%r14, [retval0];
	} // callseq 0
	ret;

}
	// .globl	_Z20ker_tree_warp_reducev
.visible .entry _Z20ker_tree_warp_reducev()
{
	.local .align 8 .b8 	__local_depot1[8];
	.reg .b64 	%SP;
	.reg .b64 	%SPL;
	.reg .pred 	%p<6>;
	.reg .b32 	%r<15>;
	.reg .b64 	%rd<5>;

	mov.u64 	%SPL, __local_depot1;
	cvta.local.u64 	%SP, %SPL;
	mov.b32 	%r1, 1;
	shfl.sync.down.b32	%r2|%p1, %r1, 16, 31, -1;
	add.s32 	%r3, %r2, 1;
	shfl.sync.down.b32	%r4|%p2, %r3, 8, 31, -1;
	add.s32 	%r5, %r4, %r3;
	shfl.sync.down.b32	%r6|%p3, %r5, 4, 31, -1;
	add.s32 	%r7, %r6, %r5;
	shfl.sync.down.b32	%r8|%p4, %r7, 2, 31, -1;
	add.s32 	%r9, %r8, %r7;
	shfl.sync.down.b32	%r10|%p5, %r9, 1, 31, -1;
	add.s32 	%r11, %r10, %r9;
	add.u64 	%rd1, %SP, 0;
	add.u64 	%rd2, %SPL, 0;
	mov.u32 	%r12, %tid.x;
	st.local.v2.u32 	[%rd2], {%r12, %r11};
	mov.u64 	%rd3, $str;
	cvta.global.u64 	%rd4, %rd3;
	{ // callseq 1, 0
	.param .b64 param0;
	st.param.b64 	[param0], %rd4;
	.param .b64 param1;
	st.param.b64 	[param1], %rd1;
	.param .b32 retval0;
	call.uni (retval0), 
	vprintf, 
	(
	param0, 
	param1
	);
	ld.param.b32 	%r13, [retval0];
	} // callseq 1
	ret;

}
	// .globl	_Z8ker_testPi
.visible .entry _Z8ker_testPi(
	.param .u64 .ptr .align 1 _Z8ker_testPi_param_0
)
{
	.local .align 8 .b8 	__local_depot2[8];
	.reg .b64 	%SP;
	.reg .b64 	%SPL;
	.reg .pred 	%p<3>;
	.reg .b32 	%r<10>;
	.reg .b64 	%rd<5>;

	mov.u64 	%SPL, __local_depot2;
	cvta.local.u64 	%SP, %SPL;
	mov.u32 	%r1, %tid.x;
	setp.gt.u32 	%p1, %r1, 15;
	mov.b32 	%r9, 1;
	@%p1 bra 	$L__BB2_2;
	mov.b32 	%r5, 1;
	shfl.sync.down.b32	%r6|%p2, %r5, 1, 31, -1;
	add.s32 	%r9, %r6, 1;
$L__BB2_2:
	add.u64 	%rd1, %SP, 0;
	add.u64 	%rd2, %SPL, 0;
	st.local.v2.u32 	[%rd2], {%r1, %r9};
	mov.u64 	%rd3, $str;
	cvta.global.u64 	%rd4, %rd3;
	{ // callseq 2, 0
	.param .b64 param0;
	st.param.b64 	[param0], %rd4;
	.param .b64 param1;
	st.param.b64 	[param1], %rd1;
	.param .b32 retval0;
	call.uni (retval0), 
	vprintf, 
	(
	param0, 
	param1
	);
	ld.param.b32 	%r7, [retval0];
	} // callseq 2
	ret;

}


// ===== COMPILED SASS (sm_100) =====

	.target	sm_100

	.elftype	@"ET_EXEC"


//--------------------- .note.nv.tkinfo           --------------------------
	.section	.note.nv.tkinfo,"",@"SHT_NOTE"
	.sectionflags	@"SHF_NOTE_NV_TKINFO"
	.tkinfo
        /*0018*/ 	.word	0x00000002
        /*0030*/ 	.string	""
        /*0030*/ 	.string	"ptxas"
        /*0030*/ 	.string	"Cuda compilation tools, release 13.0, V13.0.88"
        /*0030*/ 	.string	"Build cuda_13.0.r13.0/compiler.36424714_0"
        /*0030*/ 	.string	"-arch sm_100 -m 64 "



//--------------------- .note.nv.cuinfo           --------------------------
	.section	.note.nv.cuinfo,"",@"SHT_NOTE"
	.sectionflags	@"SHF_NOTE_NV_CUINFO"
        /*0018*/ 	.short	0x0002
        /*001a*/ 	.short	0x0064
        /*001c*/ 	.short	0x0082
	.zero		2


//--------------------- .nv.info                  --------------------------
	.section	.nv.info,"",@"SHT_CUDA_INFO"
	.align	4


	//----- nvinfo : EIATTR_REGCOUNT
	.align		4
        /*0000*/ 	.byte	0x04, 0x2f
        /*0002*/ 	.short	(.L_2 - .L_1)
	.align		4
.L_1:
        /*0004*/ 	.word	index@(_Z25ker_butterfly_warp_reducev)
        /*0008*/ 	.word	0x00000018


	//----- nvinfo : EIATTR_FRAME_SIZE
	.align		4
.L_2:
        /*000c*/ 	.byte	0x04, 0x11
        /*000e*/ 	.short	(.L_4 - .L_3)
	.align		4
.L_3:
        /*0010*/ 	.word	index@(_Z25ker_butterfly_warp_reducev)
        /*0014*/ 	.word	0x00000008


	//----- nvinfo : EIATTR_REGCOUNT
	.align		4
.L_4:
        /*0018*/ 	.byte	0x04, 0x2f
        /*001a*/ 	.short	(.L_6 - .L_5)
	.align		4
.L_5:
        /*001c*/ 	.word	index@(_Z20ker_tree_warp_reducev)
        /*0020*/ 	.word	0x00000018


	//----- nvinfo : EIATTR_FRAME_SIZE
	.align		4
.L_6:
        /*0024*/ 	.byte	0x04, 0x11
        /*0026*/ 	.short	(.L_8 - .L_7)
	.align		4
.L_7:
        /*0028*/ 	.word	index@(_Z20ker_tree_warp_reducev)
        /*002c*/ 	.word	0x00000008


	//----- nvinfo : EIATTR_REGCOUNT
	.align		4
.L_8:
        /*0030*/ 	.byte	0x04, 0x2f
        /*0032*/ 	.short	(.L_10 - .L_9)
	.align		4
.L_9:
        /*0034*/ 	.word	index@(_Z8ker_testPi)
        /*0038*/ 	.word	0x00000018


	//----- nvinfo : EIATTR_FRAME_SIZE
	.align		4
.L_10:
        /*003c*/ 	.byte	0x04, 0x11
        /*003e*/ 	.short	(.L_12 - .L_11)
	.align		4
.L_11:
        /*0040*/ 	.word	index@(_Z8ker_testPi)
        /*0044*/ 	.word	0x00000008


	//----- nvinfo : EIATTR_MIN_STACK_SIZE
	.align		4
.L_12:
        /*0048*/ 	.byte	0x04, 0x12
        /*004a*/ 	.short	(.L_14 - .L_13)
	.align		4
.L_13:
        /*004c*/ 	.word	index@(_Z8ker_testPi)
        /*0050*/ 	.word	0x00000008


	//----- nvinfo : EIATTR_MIN_STACK_SIZE
	.align		4
.L_14:
        /*0054*/ 	.byte	0x04, 0x12
        /*0056*/ 	.short	(.L_16 - .L_15)
	.align		4
.L_15:
        /*0058*/ 	.word	index@(_Z20ker_tree_warp_reducev)
        /*005c*/ 	.word	0x00000008


	//----- nvinfo : EIATTR_MIN_STACK_SIZE
	.align		4
.L_16:
        /*0060*/ 	.byte	0x04, 0x12
        /*0062*/ 	.short	(.L_18 - .L_17)
	.align		4
.L_17:
        /*0064*/ 	.word	index@(_Z25ker_butterfly_warp_reducev)
        /*0068*/ 	.word	0x00000008
.L_18:


//--------------------- .nv.compat                --------------------------
	.section	.nv.compat,"",@"SHT_CUDA_COMPAT_INFO"
	.align	4
        /*0000*/ 	.byte	0x02, 0x09, 0x00, 0x00, 0x02, 0x02, 0x01, 0x00, 0x02, 0x05, 0x05, 0x00, 0x03, 0x07, 0x01, 0x01
        /*0010*/ 	.byte	0x02, 0x03, 0x00, 0x00, 0x02, 0x06, 0x01, 0x00, 0x04, 0x0b, 0x08, 0x00, 0x09, 0x00, 0x00, 0x00
        /*0020*/ 	.byte	0x00, 0x00, 0x00, 0x00


//--------------------- .nv.info._Z8ker_testPi    --------------------------
	.section	.nv.info._Z8ker_testPi,"",@"SHT_CUDA_INFO"
	.sectionflags	@""
	.align	4


	//----- nvinfo : EIATTR_CUDA_API_VERSION
	.align		4
        /*0000*/ 	.byte	0x04, 0x37
        /*0002*/ 	.short	(.L_20 - .L_19)
.L_19:
        /*0004*/ 	.word	0x00000082


	//----- nvinfo : EIATTR_KPARAM_INFO
	.align		4
.L_20:
        /*0008*/ 	.byte	0x04, 0x17
        /*000a*/ 	.short	(.L_22 - .L_21)
.L_21:
        /*000c*/ 	.word	0x00000000
        /*0010*/ 	.short	0x0000
        /*0012*/ 	.short	0x0000
        /*0014*/ 	.byte	0x00, 0xf5, 0x21, 0x00


	//----- nvinfo : EIATTR_SPARSE_MMA_MASK
	.align		4
.L_22:
        /*0018*/ 	.byte	0x03, 0x50
        /*001a*/ 	.short	0x0000


	//----- nvinfo : EIATTR_MAXREG_COUNT
	.align		4
        /*001c*/ 	.byte	0x03, 0x1b
        /*001e*/ 	.short	0x00ff


	//----- nvinfo : EIATTR_EXTERNS
	.align		4
        /*0020*/ 	.byte	0x04, 0x0f
        /*0022*/ 	.short	(.L_24 - .L_23)


	//   ....[0]....
	.align		4
.L_23:
        /*0024*/ 	.word	index@(vprintf)


	//----- nvinfo : EIATTR_MERCURY_ISA_VERSION
	.align		4
.L_24:
        /*0028*/ 	.byte	0x03, 0x5f
        /*002a*/ 	.short	0x0101


	//----- nvinfo : EIATTR_COOP_GROUP_MASK_REGIDS
	.align		4
        /*002c*/ 	.byte	0x04, 0x29
        /*002e*/ 	.short	(.L_26 - .L_25)


	//   ....[0]....
.L_25:
        /*0030*/ 	.word	0xffffffff


	//   ....[1]....
        /*0034*/ 	.word	0x0500000f


	//----- nvinfo : EIATTR_COOP_GROUP_INSTR_OFFSETS
	.align		4
.L_26:
        /*0038*/ 	.byte	0x04, 0x28
        /*003a*/ 	.short	(.L_28 - .L_27)


	//   ....[0]....
.L_27:
        /*003c*/ 	.word	0x000000e0


	//   ....[1]....
        /*0040*/ 	.word	0x000001e0


	//----- nvinfo : EIATTR_VRC_CTA_INIT_COUNT
	.align		4
.L_28:
        /*0044*/ 	.byte	0x02, 0x4a
	.zero		1
	.zero		1


	//----- nvinfo : EIATTR_SYSCALL_OFFSETS
	.align		4
        /*0048*/ 	.byte	0x04, 0x46
        /*004a*/ 	.short	(.L_30 - .L_29)


	//   ....[0]....
.L_29:
        /*004c*/ 	.word	0x00000180


	//----- nvinfo : EIATTR_EXIT_INSTR_OFFSETS
	.align		4
.L_30:
        /*0050*/ 	.byte	0x04, 0x1c
        /*0052*/ 	.short	(.L_32 - .L_31)


	//   ....[0]....
.L_31:
        /*0054*/ 	.word	0x00000190


	//----- nvinfo : EIATTR_CRS_STACK_SIZE
	.align		4
.L_32:
        /*0058*/ 	.byte	0x04, 0x1e
        /*005a*/ 	.short	(.L_34 - .L_33)
.L_33:
        /*005c*/ 	.word	0x00000000


	//----- nvinfo : EIATTR_CBANK_PARAM_SIZE
	.align		4
.L_34:
        /*0060*/ 	.byte	0x03, 0x19
        /*0062*/ 	.short	0x0008


	//----- nvinfo : EIATTR_PARAM_CBANK
	.align		4
        /*0064*/ 	.byte	0x04, 0x0a
        /*0066*/ 	.short	(.L_36 - .L_35)
	.align		4
.L_35:
        /*0068*/ 	.word	index@(.nv.constant0._Z8ker_testPi)
        /*006c*/ 	.short	0x0380
        /*006e*/ 	.short	0x0008


	//----- nvinfo : EIATTR_SW_WAR
	.align		4
.L_36:
        /*0070*/ 	.byte	0x04, 0x36
        /*0072*/ 	.short	(.L_38 - .L_37)
.L_37:
        /*0074*/ 	.word	0x00000008
.L_38:


//--------------------- .nv.info._Z20ker_tree_warp_reducev --------------------------
	.section	.nv.info._Z20ker_tree_warp_reducev,"",@"SHT_CUDA_INFO"
	.sectionflags	@""
	.align	4


	//----- nvinfo : EIATTR_CUDA_API_VERSION
	.align		4
        /*0000*/ 	.byte	0x04, 0x37
        /*0002*/ 	.short	(.L_40 - .L_39)
.L_39:
        /*0004*/ 	.word	0x00000082


	//----- nvinfo : EIATTR_SPARSE_MMA_MASK
	.align		4
.L_40:
        /*0008*/ 	.byte	0x03, 0x50
        /*000a*/ 	.short	0x0000


	//----- nvinfo : EIATTR_MAXREG_COUNT
	.align		4
        /*000c*/ 	.byte	0x03, 0x1b
        /*000e*/ 	.short	0x00ff


	//----- nvinfo : EIATTR_EXTERNS
	.align		4
        /*0010*/ 	.byte	0x04, 0x0f
        /*0012*/ 	.short	(.L_42 - .L_41)


	//   ....[0]....
	.align		4
.L_41:
        /*0014*/ 	.word	index@(vprintf)


	//----- nvinfo : EIATTR_MERCURY_ISA_VERSION
	.align		4
.L_42:
        /*0018*/ 	.byte	0x03, 0x5f
        /*001a*/ 	.short	0x0101


	//----- nvinfo : EIATTR_VRC_CTA_INIT_COUNT
	.align		4
        /*001c*/ 	.byte	0x02, 0x4a
	.zero		1
	.zero		1


	//----- nvinfo : EIATTR_SYSCALL_OFFSETS
	.align		4
        /*0020*/ 	.byte	0x04, 0x46
        /*0022*/ 	.short	(.L_44 - .L_43)


	//   ....[0]....
.L_43:
        /*0024*/ 	.word	0x00000140


	//----- nvinfo : EIATTR_EXIT_INSTR_OFFSETS
	.align		4
.L_44:
        /*0028*/ 	.byte	0x04, 0x1c
        /*002a*/ 	.short	(.L_46 - .L_45)


	//   ....[0]....
.L_45:
        /*002c*/ 	.word	0x00000150


	//----- nvinfo : EIATTR_SW_WAR
	.align		4
.L_46:
        /*0030*/ 	.byte	0x04, 0x36
        /*0032*/ 	.short	(.L_48 - .L_47)
.L_47:
        /*0034*/ 	.word	0x00000008
.L_48:


//--------------------- .nv.info._Z25ker_butterfly_warp_reducev --------------------------
	.section	.nv.info._Z25ker_butterfly_warp_reducev,"",@"SHT_CUDA_INFO"
	.sectionflags	@""
	.align	4


	//----- nvinfo : EIATTR_CUDA_API_VERSION
	.align		4
        /*0000*/ 	.byte	0x04, 0x37
        /*0002*/ 	.short	(.L_50 - .L_49)
.L_49:
        /*0004*/ 	.word	0x00000082


	//----- nvinfo : EIATTR_SPARSE_MMA_MASK
	.align		4
.L_50:
        /*0008*/ 	.byte	0x03, 0x50
        /*000a*/ 	.short	0x0000


	//----- nvinfo : EIATTR_MAXREG_COUNT
	.align		4
        /*000c*/ 	.byte	0x03, 0x1b
        /*000e*/ 	.short	0x00ff


	//----- nvinfo : EIATTR_EXTERNS
	.align		4
        /*0010*/ 	.byte	0x04, 0x0f
        /*0012*/ 	.short	(.L_52 - .L_51)


	//   ....[0]....
	.align		4
.L_51:
        /*0014*/ 	.word	index@(vprintf)


	//----- nvinfo : EIATTR_MERCURY_ISA_VERSION
	.align		4
.L_52:
        /*0018*/ 	.byte	0x03, 0x5f
        /*001a*/ 	.short	0x0101


	//----- nvinfo : EIATTR_COOP_GROUP_MASK_REGIDS
	.align		4
        /*001c*/ 	.byte	0x04, 0x29
        /*001e*/ 	.short	(.L_54 - .L_53)


	//   ....[0]....
.L_53:
        /*0020*/ 	.word	0xffffffff


	//   ....[1]....
        /*0024*/ 	.word	0xffffffff


	//   ....[2]....
        /*0028*/ 	.word	0xffffffff


	//   ....[3]....
        /*002c*/ 	.word	0xffffffff


	//   ....[4]....
        /*0030*/ 	.word	0xffffffff


	//----- nvinfo : EIATTR_COOP_GROUP_INSTR_OFFSETS
	.align		4
.L_54:
        /*0034*/ 	.byte	0x04, 0x28
        /*0036*/ 	.short	(.L_56 - .L_55)


	//   ....[0]....
.L_55:
        /*0038*/ 	.word	0x00000080


	//   ....[1]....
        /*003c*/ 	.word	0x000000b0


	//   ....[2]....
        /*0040*/ 	.word	0x000000f0


	//   ....[3]....
        /*0044*/ 	.word	0x00000120


	//   ....[4]....
        /*0048*/ 	.word	0x00000150


	//----- nvinfo : EIATTR_VRC_CTA_INIT_COUNT
	.align		4
.L_56:
        /*004c*/ 	.byte	0x02, 0x4a
	.zero		1
	.zero		1


	//----- nvinfo : EIATTR_SYSCALL_OFFSETS
	.align		4
        /*0050*/ 	.byte	0x04, 0x46
        /*0052*/ 	.short	(.L_58 - .L_57)


	//   ....[0]....
.L_57:
        /*0054*/ 	.word	0x00000190


	//----- nvinfo : EIATTR_EXIT_INSTR_OFFSETS
	.align		4
.L_58:
        /*0058*/ 	.byte	0x04, 0x1c
        /*005a*/ 	.short	(.L_60 - .L_59)


	//   ....[0]....
.L_59:
        /*005c*/ 	.word	0x000001a0


	//----- nvinfo : EIATTR_SW_WAR
	.align		4
.L_60:
        /*0060*/ 	.byte	0x04, 0x36
        /*0062*/ 	.short	(.L_62 - .L_61)
.L_61:
        /*0064*/ 	.word	0x00000008
.L_62:


//--------------------- .nv.callgraph             --------------------------
	.section	.nv.callgraph,"",@"SHT_CUDA_CALLGRAPH"
	.align	4
	.sectionentsize	8
	.align		4
        /*0000*/ 	.word	0x00000000
	.align		4
        /*0004*/ 	.word	0xffffffff
	.align		4
        /*0008*/ 	.word	index@(_Z8ker_testPi)
	.align		4
        /*000c*/ 	.word	index@(vprintf)
	.align		4
        /*0010*/ 	.word	index@(_Z20ker_tree_warp_reducev)
	.align		4
        /*0014*/ 	.word	index@(vprintf)
	.align		4
        /*0018*/ 	.word	index@(_Z25ker_butterfly_warp_reducev)
	.align		4
        /*001c*/ 	.word	index@(vprintf)
	.align		4
        /*0020*/ 	.word	0x00000000
	.align		4
        /*0024*/ 	.word	0xfffffffe
	.align		4
        /*0028*/ 	.word	0x00000000
	.align		4
        /*002c*/ 	.word	0xfffffffd
	.align		4
        /*0030*/ 	.word	0x00000000
	.align		4
        /*0034*/ 	.word	0xfffffffc


//--------------------- .nv.constant4             --------------------------
	.section	.nv.constant4,"a",@progbits
	.align	8
	.align		8
.nv.constant4:
        /*0000*/ 	.dword	vprintf
	.align		8
        /*0008*/ 	.dword	$str


//--------------------- .text._Z8ker_testPi       --------------------------
	.section	.text._Z8ker_testPi,"ax",@progbits
	.align	128
        .global         _Z8ker_testPi
        .type           _Z8ker_testPi,@function
        .size           _Z8ker_testPi,(.L_x_11 - _Z8ker_testPi)
        .other          _Z8ker_testPi,@"STO_CUDA_ENTRY STV_DEFAULT"
_Z8ker_testPi:
.text._Z8ker_testPi:
[----:B------:R-:W0:Y:S01]  /*0000*/  LDC R1, c[0x0][0x37c] ;  /* 0x0000df00ff017b82 */ /* 0x000e220000000800 */
[----:B------:R-:W1:Y:S01]  /*0010*/  S2R R8, SR_TID.X ;  /* 0x0000000000087919 */ /* 0x000e620000002100 */
[----:B------:R-:W2:Y:S01]  /*0020*/  LDCU UR4, c[0x0][0x2f8] ;  /* 0x00005f00ff0477ac */ /* 0x000ea20008000800 */
[----:B0-----:R-:W-:Y:S01]  /*0030*/  VIADD R1, R1, 0xfffffff8 ;  /* 0xfffffff801017836 */ /* 0x001fe20000000000 */
[----:B------:R-:W-:Y:S01]  /*0040*/  BSSY B0, `(.L_x_0) ;  /* 0x000000c000007945 */ /* 0x000fe20003800000 */
[----:B------:R-:W-:Y:S01]  /*0050*/  IMAD.MOV.U32 R9, RZ, RZ, 0x1 ;  /* 0x00000001ff097424 */ /* 0x000fe200078e00ff */
[----:B------:R-:W0:Y:S02]  /*0060*/  LDCU UR5, c[0x0][0x2fc] ;  /* 0x00005f80ff0577ac */ /* 0x000e240008000800 */
[----:B--2---:R-:W-:-:S04]  /*0070*/  IADD3 R6, P1, PT, R1, UR4, RZ ;  /* 0x0000000401067c10 */ /* 0x004fc8000ff3e0ff */
[----:B0-----:R-:W-:Y:S02]  /*0080*/  IADD3.X R7, PT, PT, RZ, UR5, RZ, P1, !PT ;  /* 0x00000005ff077c10 */ /* 0x001fe40008ffe4ff */
[----:B-1----:R-:W-:-:S13]  /*0090*/  ISETP.GT.U32.AND P0, PT, R8, 0xf, PT ;  /* 0x0000000f0800780c */ /* 0x002fda0003f04070 */
[----:B------:R-:W-:Y:S05]  /*00a0*/  @P0 BRA `(.L_x_1) ;  /* 0x0000000000140947 */ /* 0x000fea0003800000 */
[----:B------:R-:W-:Y:S01]  /*00b0*/  UMOV UR4, 0xffffffff ;  /* 0xffffffff00047882 */ /* 0x000fe20000000000 */
[----:B------:R-:W-:Y:S02]  /*00c0*/  IMAD.MOV.U32 R13, RZ, RZ, 0x1 ;  /* 0x00000001ff0d7424 */ /* 0x000fe400078e00ff */
[----:B------:R-:W-:Y:S05]  /*00d0*/  BRA.DIV UR4, `(.L_x_2) ;  /* 0x0000000204307947 */ /* 0x000fea000b800000 */
[----:B------:R0:W1:Y:S02]  /*00e0*/  SHFL.DOWN PT, R14, R13, 0x1, 0x1f ;  /* 0x08201f000d0e7f89 */ /* 0x00006400000e0000 */
.L_x_5:
[----:B-1----:R-:W-:-:S07]  /*00f0*/  VIADD R9, R14, 0x1 ;  /* 0x000000010e097836 */ /* 0x002fce0000000000 */
.L_x_1:
[----:B------:R-:W-:Y:S05]  /*0100*/  BSYNC B0 ;  /* 0x0000000000007941 */ /* 0x000fea0003800000 */
.L_x_0:
[----:B------:R-:W-:Y:S01]  /*0110*/  MOV R0, 0x0 ;  /* 0x0000000000007802 */ /* 0x000fe20000000f00 */
[----:B------:R1:W-:Y:S01]  /*0120*/  STL.64 [R1], R8 ;  /* 0x0000000801007387 */ /* 0x0003e20000100a00 */
[----:B------:R-:W2:Y:S02]  /*0130*/  LDCU.64 UR4, c[0x4][0x8] ;  /* 0x01000100ff0477ac */ /* 0x000ea40008000a00 */
[----:B------:R1:W3:Y:S01]  /*0140*/  LDC.64 R2, c[0x4][R0] ;  /* 0x0100000000027b82 */ /* 0x0002e20000000a00 */
[----:B--2---:R-:W-:Y:S01]  /*0150*/  MOV R4, UR4 ;  /* 0x0000000400047c02 */ /* 0x004fe20008000f00 */
[----:B-1----:R-:W-:-:S07]  /*0160*/  IMAD.U32 R5, RZ, RZ, UR5 ;  /* 0x00000005ff057e24 */ /* 0x002fce000f8e00ff */
[----:B------:R-:W-:-:S07]  /*0170*/  LEPC R20, `(.L_x_3) ;  /* 0x000000001014794e */ /* 0x000fce0000000000 */
[----:B0--3--:R-:W-:Y:S05]  /*0180*/  CALL.ABS.NOINC R2 ;  /* 0x0000000002007343 */ /* 0x009fea0003c00000 */
.L_x_3:
[----:B------:R-:W-:Y:S05]  /*0190*/  EXIT ;  /* 0x000000000000794d */ /* 0x000fea0003800000 */
.L_x_2:
[----:B------:R-:W-:Y:S02]  /*01a0*/  HFMA2 R12, -RZ, RZ, 0, 5.9604644775390625e-08 ;  /* 0x00000001ff0c7431 */ /* 0x000fe400000001ff */
[----:B------:R-:W-:Y:S01]  /*01b0*/  IMAD.MOV.U32 R11, RZ, RZ, 0x1f ;  /* 0x0000001fff0b7424 */ /* 0x000fe200078e00ff */
[----:B------:R-:W-:-:S07]  /*01c0*/  MOV R15, 0xffffffff ;  /* 0xffffffff000f7802 */ /* 0x000fce0000000f00 */
[----:B------:R-:W-:Y:S05]  /*01d0*/  WARPSYNC.COLLECTIVE R15, `(.L_x_4) ;  /* 0x000000000f087348 */ /* 0x000fea0003c00000 */
[----:B------:R0:W1:Y:S02]  /*01e0*/  SHFL.DOWN P6, R14, R13, R12, R11 ;  /* 0x0800000c0d0e7389 */ /* 0x00006400000c000b */
[----:B01----:R-:W-:Y:S05]  /*01f0*/  ENDCOLLECTIVE ;  /* 0x000000000000791b */ /* 0x003fea0003800000 */
.L_x_4:
[----:B------:R-:W-:Y:S05]  /*0200*/  BRA `(.L_x_5) ;  /* 0xfffffffc00b87947 */ /* 0x000fea000383ffff */
.L_x_6:
[----:B------:R-:W-:-:S00]  /*0210*/  BRA `(.L_x_6) ;  /* 0xfffffffc00fc7947 */ /* 0x000fc0000383ffff */
[----:B------:R-:W-:-:S00]  /*0220*/  NOP ;  /* 0x0000000000007918 */ /* 0x000fc00000000000 */
        /* <DEDUP_REMOVED lines=13> */
.L_x_11:


//--------------------- .text._Z20ker_tree_warp_reducev --------------------------
	.section	.text._Z20ker_tree_warp_reducev,"ax",@progbits
	.align	128
        .global         _Z20ker_tree_warp_reducev
        .type           _Z20ker_tree_warp_reducev,@function
        .size           _Z20ker_tree_warp_reducev,(.L_x_12 - _Z20ker_tree_warp_reducev)
        .other          _Z20ker_tree_warp_reducev,@"STO_CUDA_ENTRY STV_DEFAULT"
_Z20ker_tree_warp_reducev:
.text._Z20ker_tree_warp_reducev:
[----:B------:R-:W0:Y:S01]  /*0000*/  LDC R1, c[0x0][0x37c] ;  /* 0x0000df00ff017b82 */ /* 0x000e220000000800 */
[----:B------:R-:W1:Y:S01]  /*0010*/  S2R R8, SR_TID.X ;  /* 0x0000000000087919 */ /* 0x000e620000002100 */
[----:B------:R-:W-:Y:S01]  /*0020*/  IMAD.MOV.U32 R0, RZ, RZ, 0x1 ;  /* 0x00000001ff007424 */ /* 0x000fe200078e00ff */
[----:B------:R-:W2:Y:S01]  /*0030*/  LDCU UR4, c[0x0][0x2f8] ;  /* 0x00005f00ff0477ac */ /* 0x000ea20008000800 */
[----:B0-----:R-:W-:-:S03]  /*0040*/  VIADD R1, R1, 0xfffffff8 ;  /* 0xfffffff801017836 */ /* 0x001fc60000000000 */
[----:B------:R-:W-:Y:S01]  /*0050*/  IADD3 R0, PT, PT, R0, 0x1, RZ ;  /* 0x0000000100007810 */ /* 0x000fe20007ffe0ff */
[----:B------:R-:W0:Y:S04]  /*0060*/  LDCU.64 UR6, c[0x4][0x8] ;  /* 0x01000100ff0677ac */ /* 0x000e280008000a00 */
[----:B------:R-:W-:Y:S01]  /*0070*/  IMAD.IADD R0, R0, 0x1, R0 ;  /* 0x0000000100007824 */ /* 0x000fe200078e0200 */
[----:B------:R-:W3:Y:S04]  /*0080*/  LDCU UR5, c[0x0][0x2fc] ;  /* 0x00005f80ff0577ac */ /* 0x000ee80008000800 */
[----:B------:R-:W-:-:S02]  /*0090*/  IADD3 R0, PT, PT, R0, R0, RZ ;  /* 0x0000000000007210 */ /* 0x000fc40007ffe0ff */
[----:B--2---:R-:W-:-:S03]  /*00a0*/  IADD3 R6, P0, PT, R1, UR4, RZ ;  /* 0x0000000401067c10 */ /* 0x004fc6000ff1e0ff */
[----:B------:R-:W-:Y:S02]  /*00b0*/  IMAD.IADD R0, R0, 0x1, R0 ;  /* 0x0000000100007824 */ /* 0x000fe400078e0200 */
[----:B0-----:R-:W-:-:S03]  /*00c0*/  IMAD.U32 R4, RZ, RZ, UR6 ;  /* 0x00000006ff047e24 */ /* 0x001fc6000f8e00ff */
[----:B------:R-:W-:Y:S02]  /*00d0*/  IADD3 R9, PT, PT, R0, R0, RZ ;  /* 0x0000000000097210 */ /* 0x000fe40007ffe0ff */
[----:B------:R-:W-:Y:S02]  /*00e0*/  MOV R0, 0x0 ;  /* 0x0000000000007802 */ /* 0x000fe40000000f00 */
[----:B------:R-:W-:Y:S01]  /*00f0*/  MOV R5, UR7 ;  /* 0x0000000700057c02 */ /* 0x000fe20008000f00 */
[----:B---3--:R-:W-:Y:S01]  /*0100*/  IMAD.X R7, RZ, RZ, UR5, P0 ;  /* 0x00000005ff077e24 */ /* 0x008fe200080e06ff */
[----:B-1----:R0:W-:Y:S01]  /*0110*/  STL.64 [R1], R8 ;  /* 0x0000000801007387 */ /* 0x0021e20000100a00 */
[----:B------:R0:W1:Y:S05]  /*0120*/  LDC.64 R2, c[0x4][R0] ;  /* 0x0100000000027b82 */ /* 0x00006a0000000a00 */
[----:B------:R-:W-:-:S07]  /*0130*/  LEPC R20, `(.L_x_7) ;  /* 0x000000001014794e */ /* 0x000fce0000000000 */
[----:B01----:R-:W-:Y:S05]  /*0140*/  CALL.ABS.NOINC R2 ;  /* 0x0000000002007343 */ /* 0x003fea0003c00000 */
.L_x_7:
[----:B------:R-:W-:Y:S05]  /*0150*/  EXIT ;  /* 0x000000000000794d */ /* 0x000fea0003800000 */
.L_x_8:
        /* <DEDUP_REMOVED lines=10> */
.L_x_12:


//--------------------- .text._Z25ker_butterfly_warp_reducev --------------------------
	.section	.text._Z25ker_butterfly_warp_reducev,"ax",@progbits
	.align	128
        .global         _Z25ker_butterfly_warp_reducev
        .type           _Z25ker_butterfly_warp_reducev,@function
        .size           _Z25ker_butterfly_warp_reducev,(.L_x_13 - _Z25ker_butterfly_warp_reducev)
        .other          _Z25ker_butterfly_warp_reducev,@"STO_CUDA_ENTRY STV_DEFAULT"
_Z25ker_butterfly_warp_reducev:
.text._Z25ker_butterfly_warp_reducev:
[----:B------:R-:W0:Y:S01]  /*0000*/  LDC R1, c[0x0][0x37c] ;  /* 0x0000df00ff017b82 */ /* 0x000e220000000800 */
[----:B------:R-:W1:Y:S01]  /*0010*/  S2R R10, SR_TID.X ;  /* 0x00000000000a7919 */ /* 0x000e620000002100 */
[----:B0-----:R-:W-:Y:S01]  /*0020*/  VIADD R1, R1, 0xfffffff8 ;  /* 0xfffffff801017836 */ /* 0x001fe20000000000 */
[----:B------:R-:W0:Y:S01]  /*0030*/  LDCU UR4, c[0x0][0x2f8] ;  /* 0x00005f00ff0477ac */ /* 0x000e220008000800 */
[----:B------:R-:W2:Y:S01]  /*0040*/  LDCU.64 UR6, c[0x4][0x8] ;  /* 0x01000100ff0677ac */ /* 0x000ea20008000a00 */
[----:B------:R-:W3:Y:S02]  /*0050*/  LDCU UR5, c[0x0][0x2fc] ;  /* 0x00005f80ff0577ac */ /* 0x000ee40008000800 */
[----:B0-----:R-:W-:Y:S02]  /*0060*/  IADD3 R6, P0, PT, R1, UR4, RZ ;  /* 0x0000000401067c10 */ /* 0x001fe4000ff1e0ff */
[----:B-1----:R-:W-:-:S05]  /*0070*/  LOP3.LUT R3, R10, 0x1f, RZ, 0xc, !PT ;  /* 0x0000001f0a037812 */ /* 0x002fca00078e0cff */
[----:B------:R-:W0:Y:S02]  /*0080*/  SHFL.BFLY PT, R0, R3, 0x10, 0x1f ;  /* 0x0e001f0003007f89 */ /* 0x000e2400000e0000 */
[----:B0-----:R-:W-:Y:S01]  /*0090*/  IMAD.IADD R4, R3, 0x1, R0 ;  /* 0x0000000103047824 */ /* 0x001fe200078e0200 */
[----:B------:R-:W-:-:S04]  /*00a0*/  MOV R3, 0x0 ;  /* 0x0000000000037802 */ /* 0x000fc80000000f00 */
[----:B------:R-:W0:Y:S01]  /*00b0*/  SHFL.BFLY PT, R5, R4, 0x8, 0x1f ;  /* 0x0d001f0004057f89 */ /* 0x000e2200000e0000 */
[----:B------:R1:W4:Y:S01]  /*00c0*/  LDC.64 R8, c[0x4][R3] ;  /* 0x0100000003087b82 */ /* 0x0003220000000a00 */
[----:B0-----:R-:W-:Y:S02]  /*00d0*/  IADD3 R5, PT, PT, R4, R5, RZ ;  /* 0x0000000504057210 */ /* 0x001fe40007ffe0ff */
[----:B--2---:R-:W-:-:S03]  /*00e0*/  MOV R4, UR6 ;  /* 0x0000000600047c02 */ /* 0x004fc60008000f00 */
[----:B------:R-:W0:Y:S02]  /*00f0*/  SHFL.BFLY PT, R0, R5, 0x4, 0x1f ;  /* 0x0c801f0005007f89 */ /* 0x000e2400000e0000 */
[----:B0-----:R-:W-:Y:S02]  /*0100*/  IMAD.IADD R0, R5, 0x1, R0 ;  /* 0x0000000105007824 */ /* 0x001fe400078e0200 */
[----:B------:R-:W-:-:S03]  /*0110*/  IMAD.U32 R5, RZ, RZ, UR7 ;  /* 0x00000007ff057e24 */ /* 0x000fc6000f8e00ff */
[----:B------:R-:W0:Y:S02]  /*0120*/  SHFL.BFLY PT, R7, R0, 0x2, 0x1f ;  /* 0x0c401f0000077f89 */ /* 0x000e2400000e0000 */
[----:B0-----:R-:W-:Y:S02]  /*0130*/  IADD3 R2, PT, PT, R0, R7, RZ ;  /* 0x0000000700027210 */ /* 0x001fe40007ffe0ff */
[----:B---3--:R-:W-:-:S03]  /*0140*/  IADD3.X R7, PT, PT, RZ, UR5, RZ, P0, !PT ;  /* 0x00000005ff077c10 */ /* 0x008fc600087fe4ff */
[----:B------:R-:W0:Y:S02]  /*0150*/  SHFL.BFLY PT, R11, R2, 0x1, 0x1f ;  /* 0x0c201f00020b7f89 */ /* 0x000e2400000e0000 */
[----:B0-----:R-:W-:-:S05]  /*0160*/  IMAD.IADD R11, R2, 0x1, R11 ;  /* 0x00000001020b7824 */ /* 0x001fca00078e020b */
[----:B----4-:R1:W-:Y:S02]  /*0170*/  STL.64 [R1], R10 ;  /* 0x0000000a01007387 */ /* 0x0103e40000100a00 */
[----:B------:R-:W-:-:S07]  /*0180*/  LEPC R20, `(.L_x_9) ;  /* 0x000000001014794e */ /* 0x000fce0000000000 */
[----:B-1----:R-:W-:Y:S05]  /*0190*/  CALL.ABS.NOINC R8 ;  /* 0x0000000008007343 */ /* 0x002fea0003c00000 */
.L_x_9:
[----:B------:R-:W-:Y:S05]  /*01a0*/  EXIT ;  /* 0x000000000000794d */ /* 0x000fea0003800000 */
.L_x_10:
        /* <DEDUP_REMOVED lines=13> */
.L_x_13:


//--------------------- .nv.global.init           --------------------------
	.section	.nv.global.init,"aw",@progbits
.nv.global.init:
	.type		$str,@object
	.size		$str,(.L_0 - $str)
$str:
        /*0000*/ 	.byte	0x54, 0x68, 0x72, 0x65, 0x61, 0x64, 0x20, 0x25, 0x64, 0x20, 0x66, 0x69, 0x6e, 0x61, 0x6c, 0x20
        /*0010*/ 	.byte	0x76, 0x61, 0x6c, 0x75, 0x65, 0x20, 0x3d, 0x20, 0x25, 0x64, 0x0a, 0x00
.L_0:


//--------------------- .nv.shared.reserved.0     --------------------------
	.section	.nv.shared.reserved.0,"aw",@nobits
	.weak		__nv_reservedSMEM_offset_0_alias
	.size		__nv_reservedSMEM_offset_0_alias, 0, 64
	.other		__nv_reservedSMEM_offset_0_alias,@"STO_CUDA_RESERVED_SHARED STV_DEFAULT"
__nv_reservedSMEM_offset_0_alias:
	.zero		0
	.zero		64


//--------------------- .nv.constant0._Z8ker_testPi --------------------------
	.section	.nv.constant0._Z8ker_testPi,"a",@progbits
	.sectionflags	@""
	.align	4
.nv.constant0._Z8ker_testPi:
	.zero		904


//--------------------- .nv.constant0._Z20ker_tree_warp_reducev --------------------------
	.section	.nv.constant0._Z20ker_tree_warp_reducev,"a",@progbits
	.sectionflags	@""
	.align	4
.nv.constant0._Z20ker_tree_warp_reducev:
	.zero		896


//--------------------- .nv.constant0._Z25ker_butterfly_warp_reducev --------------------------
	.section	.nv.constant0._Z25ker_butterfly_warp_reducev,"a",@progbits
	.sectionflags	@""
	.align	4
.nv.constant0._Z25ker_butterfly_warp_reducev:
	.zero		896


//--------------------- SYMBOLS --------------------------

	.type		.nv.reservedSmem.offset0,@object
	.size		.nv.reservedSmem.offset0,0x4
	.type		vprintf,@function
